//
// Generated by NVIDIA NVVM Compiler
//
// Compiler Build ID: CL-36424714
// Cuda compilation tools, release 13.0, V13.0.88
// Based on NVVM 20.0.0
//

.version 9.0
.target sm_100
.address_size 64

	// .globl	_Z6kernelPdS_

.visible .entry _Z6kernelPdS_(
	.param .u64 .ptr .align 1 _Z6kernelPdS__param_0,
	.param .u64 .ptr .align 1 _Z6kernelPdS__param_1
)
{
	.reg .b32 	%r<3>;
	.reg .b64 	%rd<9>;
	.reg .b64 	%fd<12>;

	ld.param.u64 	%rd1, [_Z6kernelPdS__param_0];
	ld.param.u64 	%rd2, [_Z6kernelPdS__param_1];
	mov.u32 	%r1, %ctaid.x;
	mul.lo.s32 	%r2, %r1, 5;
	cvta.to.global.u64 	%rd3, %rd1;
	mul.wide.u32 	%rd4, %r2, 8;
	add.s64 	%rd5, %rd3, %rd4;
	ld.global.f64 	%fd1, [%rd5];
	add.f64 	%fd2, %fd1, 0d0000000000000000;
	ld.global.f64 	%fd3, [%rd5+8];
	add.f64 	%fd4, %fd2, %fd3;
	ld.global.f64 	%fd5, [%rd5+16];
	add.f64 	%fd6, %fd4, %fd5;
	ld.global.f64 	%fd7, [%rd5+24];
	add.f64 	%fd8, %fd6, %fd7;
	ld.global.f64 	%fd9, [%rd5+32];
	add.f64 	%fd10, %fd8, %fd9;
	cvta.to.global.u64 	%rd6, %rd2;
	div.rn.f64 	%fd11, %fd10, 0d4014000000000000;
	mul.wide.u32 	%rd7, %r1, 8;
	add.s64 	%rd8, %rd6, %rd7;
	st.global.f64 	[%rd8], %fd11;
	ret;

}


// ===== COMPILED SASS (sm_100) =====

	.target	sm_100

	.elftype	@"ET_EXEC"


//--------------------- .note.nv.tkinfo           --------------------------
	.section	.note.nv.tkinfo,"",@"SHT_NOTE"
	.sectionflags	@"SHF_NOTE_NV_TKINFO"
	.tkinfo
        /*0018*/ 	.word	0x00000002
        /*0030*/ 	.string	""
        /*0030*/ 	.string	"ptxas"
        /*0030*/ 	.string	"Cuda compilation tools, release 13.0, V13.0.88"
        /*0030*/ 	.string	"Build cuda_13.0.r13.0/compiler.36424714_0"
        /*0030*/ 	.string	"-arch sm_100 -m 64 "



//--------------------- .note.nv.cuinfo           --------------------------
	.section	.note.nv.cuinfo,"",@"SHT_NOTE"
	.sectionflags	@"SHF_NOTE_NV_CUINFO"
        /*0018*/ 	.short	0x0002
        /*001a*/ 	.short	0x0064
        /*001c*/ 	.short	0x0082
	.zero		2


//--------------------- .nv.info                  --------------------------
	.section	.nv.info,"",@"SHT_CUDA_INFO"
	.align	4


	//----- nvinfo : EIATTR_REGCOUNT
	.align		4
        /*0000*/ 	.byte	0x04, 0x2f
        /*0002*/ 	.short	(.L_1 - .L_0)
	.align		4
.L_0:
        /*0004*/ 	.word	index@(_Z6kernelPdS_)
        /*0008*/ 	.word	0x00000017


	//----- nvinfo : EIATTR_FRAME_SIZE
	.align		4
.L_1:
        /*000c*/ 	.byte	0x04, 0x11
        /*000e*/ 	.short	(.L_3 - .L_2)
	.align		4
.L_2:
        /*0010*/ 	.word	index@($__internal_0_$__cuda_sm20_div_rn_f64_full)
        /*0014*/ 	.word	0x00000000


	//----- nvinfo : EIATTR_FRAME_SIZE
	.align		4
.L_3:
        /*0018*/ 	.byte	0x04, 0x11
        /*001a*/ 	.short	(.L_5 - .L_4)
	.align		4
.L_4:
        /*001c*/ 	.word	index@(_Z6kernelPdS_)
        /*0020*/ 	.word	0x00000000


	//----- nvinfo : EIATTR_MIN_STACK_SIZE
	.align		4
.L_5:
        /*0024*/ 	.byte	0x04, 0x12
        /*0026*/ 	.short	(.L_7 - .L_6)
	.align		4
.L_6:
        /*0028*/ 	.word	index@(_Z6kernelPdS_)
        /*002c*/ 	.word	0x00000000
.L_7:


//--------------------- .nv.compat                --------------------------
	.section	.nv.compat,"",@"SHT_CUDA_COMPAT_INFO"
	.align	4
        /*0000*/ 	.byte	0x02, 0x09, 0x00, 0x00, 0x02, 0x02, 0x01, 0x00, 0x02, 0x05, 0x05, 0x00, 0x03, 0x07, 0x01, 0x01
        /*0010*/ 	.byte	0x02, 0x03, 0x00, 0x00, 0x02, 0x06, 0x01, 0x00, 0x04, 0x0b, 0x08, 0x00, 0x01, 0x00, 0x00, 0x00
        /*0020*/ 	.byte	0x00, 0x00, 0x00, 0x00


//--------------------- .nv.info._Z6kernelPdS_    --------------------------
	.section	.nv.info._Z6kernelPdS_,"",@"SHT_CUDA_INFO"
	.sectionflags	@""
	.align	4


	//----- nvinfo : EIATTR_CUDA_API_VERSION
	.align		4
        /*0000*/ 	.byte	0x04, 0x37
        /*0002*/ 	.short	(.L_9 - .L_8)
.L_8:
        /*0004*/ 	.word	0x00000082


	//----- nvinfo : EIATTR_KPARAM_INFO
	.align		4
.L_9:
        /*0008*/ 	.byte	0x04, 0x17
        /*000a*/ 	.short	(.L_11 - .L_10)
.L_10:
        /*000c*/ 	.word	0x00000000
        /*0010*/ 	.short	0x0001
        /*0012*/ 	.short	0x0008
        /*0014*/ 	.byte	0x00, 0xf5, 0x21, 0x00


	//----- nvinfo : EIATTR_KPARAM_INFO
	.align		4
.L_11:
        /*0018*/ 	.byte	0x04, 0x17
        /*001a*/ 	.short	(.L_13 - .L_12)
.L_12:
        /*001c*/ 	.word	0x00000000
        /*0020*/ 	.short	0x0000
        /*0022*/ 	.short	0x0000
        /*0024*/ 	.byte	0x00, 0xf5, 0x21, 0x00


	//----- nvinfo : EIATTR_SPARSE_MMA_MASK
	.align		4
.L_13:
        /*0028*/ 	.byte	0x03, 0x50
        /*002a*/ 	.short	0x0000


	//----- nvinfo : EIATTR_MAXREG_COUNT
	.align		4
        /*002c*/ 	.byte	0x03, 0x1b
        /*002e*/ 	.short	0x00ff


	//----- nvinfo : EIATTR_MERCURY_ISA_VERSION
	.align		4
        /*0030*/ 	.byte	0x03, 0x5f
        /*0032*/ 	.short	0x0101


	//----- nvinfo : EIATTR_VRC_CTA_INIT_COUNT
	.align		4
        /*0034*/ 	.byte	0x02, 0x4a
	.zero		1
	.zero		1


	//----- nvinfo : EIATTR_EXIT_INSTR_OFFSETS
	.align		4
        /*0038*/ 	.byte	0x04, 0x1c
        /*003a*/ 	.short	(.L_15 - .L_14)


	//   ....[0]....
.L_14:
        /*003c*/ 	.word	0x00000250


	//----- nvinfo : EIATTR_CRS_STACK_SIZE
	.align		4
.L_15:
        /*0040*/ 	.byte	0x04, 0x1e
        /*0042*/ 	.short	(.L_17 - .L_16)
.L_16:
        /*0044*/ 	.word	0x00000000


	//----- nvinfo : EIATTR_CBANK_PARAM_SIZE
	.align		4
.L_17:
        /*0048*/ 	.byte	0x03, 0x19
        /*004a*/ 	.short	0x0010


	//----- nvinfo : EIATTR_PARAM_CBANK
	.align		4
        /*004c*/ 	.byte	0x04, 0x0a
        /*004e*/ 	.short	(.L_19 - .L_18)
	.align		4
.L_18:
        /*0050*/ 	.word	index@(.nv.constant0._Z6kernelPdS_)
        /*0054*/ 	.short	0x0380
        /*0056*/ 	.short	0x0010


	//----- nvinfo : EIATTR_SW_WAR
	.align		4
.L_19:
        /*0058*/ 	.byte	0x04, 0x36
        /*005a*/ 	.short	(.L_21 - .L_20)
.L_20:
        /*005c*/ 	.word	0x00000008
.L_21:


//--------------------- .nv.callgraph             --------------------------
	.section	.nv.callgraph,"",@"SHT_CUDA_CALLGRAPH"
	.align	4
	.sectionentsize	8
	.align		4
        /*0000*/ 	.word	0x00000000
	.align		4
        /*0004*/ 	.word	0xffffffff
	.align		4
        /*0008*/ 	.word	0x00000000
	.align		4
        /*000c*/ 	.word	0xfffffffe
	.align		4
        /*0010*/ 	.word	0x00000000
	.align		4
        /*0014*/ 	.word	0xfffffffd
	.align		4
        /*0018*/ 	.word	0x00000000
	.align		4
        /*001c*/ 	.word	0xfffffffc


//--------------------- .text._Z6kernelPdS_       --------------------------
	.section	.text._Z6kernelPdS_,"ax",@progbits
	.align	128
        .global         _Z6kernelPdS_
        .type           _Z6kernelPdS_,@function
        .size           _Z6kernelPdS_,(.L_x_5 - _Z6kernelPdS_)
        .other          _Z6kernelPdS_,@"STO_CUDA_ENTRY STV_DEFAULT"
_Z6kernelPdS_:
.text._Z6kernelPdS_:
[----:B------:R-:W-:Y:S01]  /*0000*/  LDC R1, c[0x0][0x37c] ;  /* 0x0000df00ff017b82 */ /* 0x000fe20000000800 */
[----:B------:R-:W0:Y:S07]  /*0010*/  S2R R0, SR_CTAID.X ;  /* 0x0000000000007919 */ /* 0x000e2e0000002500 */
[----:B------:R-:W1:Y:S01]  /*0020*/  LDC.64 R6, c[0x0][0x380] ;  /* 0x0000e000ff067b82 */ /* 0x000e620000000a00 */
[----:B------:R-:W2:Y:S01]  /*0030*/  LDCU.64 UR4, c[0x0][0x358] ;  /* 0x00006b00ff0477ac */ /* 0x000ea20008000a00 */
[----:B0-----:R-:W-:-:S04]  /*0040*/  IMAD R3, R0, 0x5, RZ ;  /* 0x0000000500037824 */ /* 0x001fc800078e02ff */
[----:B-1----:R-:W-:-:S05]  /*0050*/  IMAD.WIDE.U32 R6, R3, 0x8, R6 ;  /* 0x0000000803067825 */ /* 0x002fca00078e0006 */
[----:B--2---:R-:W2:Y:S04]  /*0060*/  LDG.E.64 R8, desc[UR4][R6.64] ;  /* 0x0000000406087981 */ /* 0x004ea8000c1e1b00 */
[----:B------:R-:W3:Y:S04]  /*0070*/  LDG.E.64 R10, desc[UR4][R6.64+0x8] ;  /* 0x00000804060a7981 */ /* 0x000ee8000c1e1b00 */
[----:B------:R-:W4:Y:S04]  /*0080*/  LDG.E.64 R12, desc[UR4][R6.64+0x10] ;  /* 0x00001004060c7981 */ /* 0x000f28000c1e1b00 */
[----:B------:R-:W5:Y:S04]  /*0090*/  LDG.E.64 R4, desc[UR4][R6.64+0x18] ;  /* 0x0000180406047981 */ /* 0x000f68000c1e1b00 */
[----:B------:R-:W5:Y:S01]  /*00a0*/  LDG.E.64 R2, desc[UR4][R6.64+0x20] ;  /* 0x0000200406027981 */ /* 0x000f62000c1e1b00 */
[----:B------:R-:W0:Y:S01]  /*00b0*/  MUFU.RCP64H R15, 5 ;  /* 0x40140000000f7908 */ /* 0x000e220000001800 */
[----:B------:R-:W-:-:S02]  /*00c0*/  IMAD.MOV.U32 R18, RZ, RZ, 0x0 ;  /* 0x00000000ff127424 */ /* 0x000fc400078e00ff */
[----:B------:R-:W-:Y:S02]  /*00d0*/  IMAD.MOV.U32 R19, RZ, RZ, 0x40140000 ;  /* 0x40140000ff137424 */ /* 0x000fe400078e00ff */
[----:B------:R-:W-:-:S06]  /*00e0*/  IMAD.MOV.U32 R14, RZ, RZ, 0x1 ;  /* 0x00000001ff0e7424 */ /* 0x000fcc00078e00ff */
[----:B0-----:R-:W-:-:S08]  /*00f0*/  DFMA R16, R14, -R18, 1 ;  /* 0x3ff000000e10742b */ /* 0x001fd00000000812 */
[----:B------:R-:W-:-:S08]  /*0100*/  DFMA R16, R16, R16, R16 ;  /* 0x000000101010722b */ /* 0x000fd00000000010 */
[----:B------:R-:W-:Y:S02]  /*0110*/  DFMA R16, R14, R16, R14 ;  /* 0x000000100e10722b */ /* 0x000fe4000000000e */
[----:B--2---:R-:W-:-:S08]  /*0120*/  DADD R8, RZ, R8 ;  /* 0x00000000ff087229 */ /* 0x004fd00000000008 */
[----:B---3--:R-:W-:Y:S02]  /*0130*/  DADD R8, R8, R10 ;  /* 0x0000000008087229 */ /* 0x008fe4000000000a */
[----:B------:R-:W-:-:S06]  /*0140*/  DFMA R10, R16, -R18, 1 ;  /* 0x3ff00000100a742b */ /* 0x000fcc0000000812 */
[----:B----4-:R-:W-:Y:S02]  /*0150*/  DADD R8, R8, R12 ;  /* 0x0000000008087229 */ /* 0x010fe4000000000c */
[----:B------:R-:W-:-:S06]  /*0160*/  DFMA R10, R16, R10, R16 ;  /* 0x0000000a100a722b */ /* 0x000fcc0000000010 */
[----:B-----5:R-:W-:-:S08]  /*0170*/  DADD R4, R8, R4 ;  /* 0x0000000008047229 */ /* 0x020fd00000000004 */
[----:B------:R-:W-:-:S08]  /*0180*/  DADD R4, R4, R2 ;  /* 0x0000000004047229 */ /* 0x000fd00000000002 */
[----:B------:R-:W-:Y:S02]  /*0190*/  DMUL R2, R4, R10 ;  /* 0x0000000a04027228 */ /* 0x000fe40000000000 */
[----:B------:R-:W-:-:S06]  /*01a0*/  FSETP.GEU.AND P1, PT, |R5|, 6.5827683646048100446e-37, PT ;  /* 0x036000000500780b */ /* 0x000fcc0003f2e200 */
[----:B------:R-:W-:-:S08]  /*01b0*/  DFMA R6, R2, -5, R4 ;  /* 0xc01400000206782b */ /* 0x000fd00000000004 */
[----:B------:R-:W-:-:S10]  /*01c0*/  DFMA R2, R10, R6, R2 ;  /* 0x000000060a02722b */ /* 0x000fd40000000002 */
[----:B------:R-:W-:-:S05]  /*01d0*/  FFMA R6, RZ, 2.3125, R3 ;  /* 0x40140000ff067823 */ /* 0x000fca0000000003 */
[----:B------:R-:W-:-:S13]  /*01e0*/  FSETP.GT.AND P0, PT, |R6|, 1.469367938527859385e-39, PT ;  /* 0x001000000600780b */ /* 0x000fda0003f04200 */
[----:B------:R-:W-:Y:S05]  /*01f0*/  @P0 BRA P1, `(.L_x_0) ;  /* 0x0000000000080947 */ /* 0x000fea0000800000 */
[----:B------:R-:W-:-:S07]  /*0200*/  MOV R6, 0x220 ;  /* 0x0000022000067802 */ /* 0x000fce0000000f00 */
[----:B------:R-:W-:Y:S05]  /*0210*/  CALL.REL.NOINC `($__internal_0_$__cuda_sm20_div_rn_f64_full) ;  /* 0x0000000000107944 */ /* 0x000fea0003c00000 */
.L_x_0:
[----:B------:R-:W0:Y:S02]  /*0220*/  LDC.64 R4, c[0x0][0x388] ;  /* 0x0000e200ff047b82 */ /* 0x000e240000000a00 */
[----:B0-----:R-:W-:-:S05]  /*0230*/  IMAD.WIDE.U32 R4, R0, 0x8, R4 ;  /* 0x0000000800047825 */ /* 0x001fca00078e0004 */
[----:B------:R-:W-:Y:S01]  /*0240*/  STG.E.64 desc[UR4][R4.64], R2 ;  /* 0x0000000204007986 */ /* 0x000fe2000c101b04 */
[----:B------:R-:W-:Y:S05]  /*0250*/  EXIT ;  /* 0x000000000000794d */ /* 0x000fea0003800000 */
        .weak           $__internal_0_$__cuda_sm20_div_rn_f64_full
        .type           $__internal_0_$__cuda_sm20_div_rn_f64_full,@function
        .size           $__internal_0_$__cuda_sm20_div_rn_f64_full,(.L_x_5 - $__internal_0_$__cuda_sm20_div_rn_f64_full)
$__internal_0_$__cuda_sm20_div_rn_f64_full:
[----:B------:R-:W-:Y:S01]  /*0260*/  IMAD.MOV.U32 R3, RZ, RZ, 0x3ff40000 ;  /* 0x3ff40000ff037424 */ /* 0x000fe200078e00ff */
[C---:B------:R-:W-:Y:S01]  /*0270*/  FSETP.GEU.AND P1, PT, |R5|.reuse, 1.469367938527859385e-39, PT ;  /* 0x001000000500780b */ /* 0x040fe20003f2e200 */
[----:B------:R-:W-:Y:S01]  /*0280*/  IMAD.MOV.U32 R2, RZ, RZ, 0x0 ;  /* 0x00000000ff027424 */ /* 0x000fe200078e00ff */
[----:B------:R-:W-:Y:S01]  /*0290*/  LOP3.LUT R7, R5, 0x7ff00000, RZ, 0xc0, !PT ;  /* 0x7ff0000005077812 */ /* 0x000fe200078ec0ff */
[----:B------:R-:W0:Y:S01]  /*02a0*/  MUFU.RCP64H R9, R3 ;  /* 0x0000000300097308 */ /* 0x000e220000001800 */
[----:B------:R-:W-:Y:S02]  /*02b0*/  IMAD.MOV.U32 R8, RZ, RZ, 0x1 ;  /* 0x00000001ff087424 */ /* 0x000fe400078e00ff */
[----:B------:R-:W-:Y:S01]  /*02c0*/  IMAD.MOV.U32 R13, RZ, RZ, 0x1ca00000 ;  /* 0x1ca00000ff0d7424 */ /* 0x000fe200078e00ff */
[----:B------:R-:W-:Y:S01]  /*02d0*/  ISETP.GE.U32.AND P0, PT, R7, 0x40100000, PT ;  /* 0x401000000700780c */ /* 0x000fe20003f06070 */
[----:B------:R-:W-:Y:S02]  /*02e0*/  IMAD.MOV.U32 R18, RZ, RZ, R7 ;  /* 0x000000ffff127224 */ /* 0x000fe400078e0007 */
[----:B------:R-:W-:Y:S01]  /*02f0*/  IMAD.MOV.U32 R19, RZ, RZ, 0x40100000 ;  /* 0x40100000ff137424 */ /* 0x000fe200078e00ff */
[----:B------:R-:W-:-:S03]  /*0300*/  SEL R13, R13, 0x63400000, !P0 ;  /* 0x634000000d0d7807 */ /* 0x000fc60004000000 */
[----:B------:R-:W-:Y:S01]  /*0310*/  VIADD R20, R19, 0xffffffff ;  /* 0xffffffff13147836 */ /* 0x000fe20000000000 */
[----:B0-----:R-:W-:-:S08]  /*0320*/  DFMA R10, R8, -R2, 1 ;  /* 0x3ff00000080a742b */ /* 0x001fd00000000802 */
[----:B------:R-:W-:-:S08]  /*0330*/  DFMA R10, R10, R10, R10 ;  /* 0x0000000a0a0a722b */ /* 0x000fd0000000000a */
[----:B------:R-:W-:Y:S01]  /*0340*/  DFMA R14, R8, R10, R8 ;  /* 0x0000000a080e722b */ /* 0x000fe20000000008 */
[C-C-:B------:R-:W-:Y:S01]  /*0350*/  @!P1 LOP3.LUT R10, R13.reuse, 0x80000000, R5.reuse, 0xf8, !PT ;  /* 0x800000000d0a9812 */ /* 0x140fe200078ef805 */
[----:B------:R-:W-:Y:S01]  /*0360*/  IMAD.MOV.U32 R8, RZ, RZ, R4 ;  /* 0x000000ffff087224 */ /* 0x000fe200078e0004 */
[----:B------:R-:W-:Y:S02]  /*0370*/  LOP3.LUT R9, R13, 0x800fffff, R5, 0xf8, !PT ;  /* 0x800fffff0d097812 */ /* 0x000fe400078ef805 */
[----:B------:R-:W-:Y:S01]  /*0380*/  @!P1 LOP3.LUT R11, R10, 0x100000, RZ, 0xfc, !PT ;  /* 0x001000000a0b9812 */ /* 0x000fe200078efcff */
[----:B------:R-:W-:Y:S02]  /*0390*/  @!P1 IMAD.MOV.U32 R10, RZ, RZ, RZ ;  /* 0x000000ffff0a9224 */ /* 0x000fe400078e00ff */
[----:B------:R-:W-:-:S04]  /*03a0*/  DFMA R16, R14, -R2, 1 ;  /* 0x3ff000000e10742b */ /* 0x000fc80000000802 */
[----:B------:R-:W-:-:S04]  /*03b0*/  @!P1 DFMA R8, R8, 2, -R10 ;  /* 0x400000000808982b */ /* 0x000fc8000000080a */
[----:B------:R-:W-:-:S06]  /*03c0*/  DFMA R16, R14, R16, R14 ;  /* 0x000000100e10722b */ /* 0x000fcc000000000e */
[----:B------:R-:W-:Y:S02]  /*03d0*/  @!P1 LOP3.LUT R18, R9, 0x7ff00000, RZ, 0xc0, !PT ;  /* 0x7ff0000009129812 */ /* 0x000fe400078ec0ff */
[----:B------:R-:W-:-:S03]  /*03e0*/  DMUL R10, R16, R8 ;  /* 0x00000008100a7228 */ /* 0x000fc60000000000 */
[----:B------:R-:W-:-:S05]  /*03f0*/  VIADD R12, R18, 0xffffffff ;  /* 0xffffffff120c7836 */ /* 0x000fca0000000000 */
[----:B------:R-:W-:Y:S01]  /*0400*/  DFMA R14, R10, -R2, R8 ;  /* 0x800000020a0e722b */ /* 0x000fe20000000008 */
[----:B------:R-:W-:-:S04]  /*0410*/  ISETP.GT.U32.AND P0, PT, R12, 0x7feffffe, PT ;  /* 0x7feffffe0c00780c */ /* 0x000fc80003f04070 */
[----:B------:R-:W-:-:S03]  /*0420*/  ISETP.GT.U32.OR P0, PT, R20, 0x7feffffe, P0 ;  /* 0x7feffffe1400780c */ /* 0x000fc60000704470 */
[----:B------:R-:W-:-:S10]  /*0430*/  DFMA R10, R16, R14, R10 ;  /* 0x0000000e100a722b */ /* 0x000fd4000000000a */
[----:B------:R-:W-:Y:S05]  /*0440*/  @P0 BRA `(.L_x_1) ;  /* 0x0000000000680947 */ /* 0x000fea0003800000 */
[----:B------:R-:W-:-:S05]  /*0450*/  IMAD.MOV.U32 R4, RZ, RZ, 0x40100000 ;  /* 0x40100000ff047424 */ /* 0x000fca00078e00ff */
[----:B------:R-:W-:-:S04]  /*0460*/  VIADDMNMX R7, R7, -R4, 0xb9600000, !PT ;  /* 0xb960000007077446 */ /* 0x000fc80007800904 */
[----:B------:R-:W-:-:S04]  /*0470*/  VIMNMX R4, PT, PT, R7, 0x46a00000, PT ;  /* 0x46a0000007047848 */ /* 0x000fc80003fe0100 */
[----:B------:R-:W-:Y:S01]  /*0480*/  IADD3 R7, PT, PT, -R13, R4, RZ ;  /* 0x000000040d077210 */ /* 0x000fe20007ffe1ff */
[----:B------:R-:W-:-:S04]  /*0490*/  IMAD.MOV.U32 R4, RZ, RZ, RZ ;  /* 0x000000ffff047224 */ /* 0x000fc800078e00ff */
[----:B------:R-:W-:-:S06]  /*04a0*/  VIADD R5, R7, 0x7fe00000 ;  /* 0x7fe0000007057836 */ /* 0x000fcc0000000000 */
[----:B------:R-:W-:-:S10]  /*04b0*/  DMUL R12, R10, R4 ;  /* 0x000000040a0c7228 */ /* 0x000fd40000000000 */
[----:B------:R-:W-:-:S13]  /*04c0*/  FSETP.GTU.AND P0, PT, |R13|, 1.469367938527859385e-39, PT ;  /* 0x001000000d00780b */ /* 0x000fda0003f0c200 */
[----:B------:R-:W-:Y:S05]  /*04d0*/  @P0 BRA `(.L_x_2) ;  /* 0x0000000000880947 */ /* 0x000fea0003800000 */
[----:B------:R-:W-:Y:S01]  /*04e0*/  DFMA R2, R10, -R2, R8 ;  /* 0x800000020a02722b */ /* 0x000fe20000000008 */
[----:B------:R-:W-:-:S09]  /*04f0*/  IMAD.MOV.U32 R4, RZ, RZ, RZ ;  /* 0x000000ffff047224 */ /* 0x000fd200078e00ff */
[C---:B------:R-:W-:Y:S02]  /*0500*/  FSETP.NEU.AND P0, PT, R3.reuse, RZ, PT ;  /* 0x000000ff0300720b */ /* 0x040fe40003f0d000 */
[----:B------:R-:W-:-:S04]  /*0510*/  LOP3.LUT R2, R3, 0x40140000, RZ, 0x3c, !PT ;  /* 0x4014000003027812 */ /* 0x000fc800078e3cff */
[----:B------:R-:W-:-:S04]  /*0520*/  LOP3.LUT R9, R2, 0x80000000, RZ, 0xc0, !PT ;  /* 0x8000000002097812 */ /* 0x000fc800078ec0ff */
[----:B------:R-:W-:-:S03]  /*0530*/  LOP3.LUT R5, R9, R5, RZ, 0xfc, !PT ;  /* 0x0000000509057212 */ /* 0x000fc600078efcff */
[----:B------:R-:W-:Y:S05]  /*0540*/  @!P0 BRA `(.L_x_2) ;  /* 0x00000000006c8947 */ /* 0x000fea0003800000 */
[----:B------:R-:W-:Y:S01]  /*0550*/  IMAD.MOV R3, RZ, RZ, -R7 ;  /* 0x000000ffff037224 */ /* 0x000fe200078e0a07 */
[----:B------:R-:W-:Y:S01]  /*0560*/  DMUL.RP R4, R10, R4 ;  /* 0x000000040a047228 */ /* 0x000fe20000008000 */
[----:B------:R-:W-:Y:S01]  /*0570*/  IMAD.MOV.U32 R2, RZ, RZ, RZ ;  /* 0x000000ffff027224 */ /* 0x000fe200078e00ff */
[----:B------:R-:W-:-:S05]  /*0580*/  IADD3 R7, PT, PT, -R7, -0x43300000, RZ ;  /* 0xbcd0000007077810 */ /* 0x000fca0007ffe1ff */
[----:B------:R-:W-:-:S03]  /*0590*/  DFMA R2, R12, -R2, R10 ;  /* 0x800000020c02722b */ /* 0x000fc6000000000a */
[----:B------:R-:W-:-:S07]  /*05a0*/  LOP3.LUT R9, R5, R9, RZ, 0x3c, !PT ;  /* 0x0000000905097212 */ /* 0x000fce00078e3cff */
[----:B------:R-:W-:-:S04]  /*05b0*/  FSETP.NEU.AND P0, PT, |R3|, R7, PT ;  /* 0x000000070300720b */ /* 0x000fc80003f0d200 */
[----:B------:R-:W-:Y:S02]  /*05c0*/  FSEL R12, R4, R12, !P0 ;  /* 0x0000000c040c7208 */ /* 0x000fe40004000000 */
[----:B------:R-:W-:Y:S01]  /*05d0*/  FSEL R13, R9, R13, !P0 ;  /* 0x0000000d090d7208 */ /* 0x000fe20004000000 */
[----:B------:R-:W-:Y:S06]  /*05e0*/  BRA `(.L_x_2) ;  /* 0x0000000000447947 */ /* 0x000fec0003800000 */
.L_x_1:
[----:B------:R-:W-:-:S14]  /*05f0*/  DSETP.NAN.AND P0, PT, R4, R4, PT ;  /* 0x000000040400722a */ /* 0x000fdc0003f08000 */
[----:B------:R-:W-:Y:S05]  /*0600*/  @P0 BRA `(.L_x_3) ;  /* 0x0000000000340947 */ /* 0x000fea0003800000 */
[----:B------:R-:W-:Y:S01]  /*0610*/  ISETP.NE.AND P0, PT, R18, R19, PT ;  /* 0x000000131200720c */ /* 0x000fe20003f05270 */
[----:B------:R-:W-:Y:S02]  /*0620*/  IMAD.MOV.U32 R12, RZ, RZ, 0x0 ;  /* 0x00000000ff0c7424 */ /* 0x000fe400078e00ff */
[----:B------:R-:W-:-:S10]  /*0630*/  IMAD.MOV.U32 R13, RZ, RZ, -0x80000 ;  /* 0xfff80000ff0d7424 */ /* 0x000fd400078e00ff */
[----:B------:R-:W-:Y:S05]  /*0640*/  @!P0 BRA `(.L_x_2) ;  /* 0x00000000002c8947 */ /* 0x000fea0003800000 */
[----:B------:R-:W-:Y:S02]  /*0650*/  ISETP.NE.AND P0, PT, R18, 0x7ff00000, PT ;  /* 0x7ff000001200780c */ /* 0x000fe40003f05270 */
[----:B------:R-:W-:Y:S02]  /*0660*/  LOP3.LUT R4, R5, 0x40140000, RZ, 0x3c, !PT ;  /* 0x4014000005047812 */ /* 0x000fe400078e3cff */
[----:B------:R-:W-:Y:S02]  /*0670*/  ISETP.EQ.OR P0, PT, R19, RZ, !P0 ;  /* 0x000000ff1300720c */ /* 0x000fe40004702670 */
[----:B------:R-:W-:-:S11]  /*0680*/  LOP3.LUT R13, R4, 0x80000000, RZ, 0xc0, !PT ;  /* 0x80000000040d7812 */ /* 0x000fd600078ec0ff */
[----:B------:R-:W-:Y:S02]  /*0690*/  @P0 LOP3.LUT R2, R13, 0x7ff00000, RZ, 0xfc, !PT ;  /* 0x7ff000000d020812 */ /* 0x000fe400078efcff */
[----:B------:R-:W-:Y:S01]  /*06a0*/  @!P0 MOV R12, RZ ;  /* 0x000000ff000c8202 */ /* 0x000fe20000000f00 */
[----:B------:R-:W-:Y:S02]  /*06b0*/  @P0 IMAD.MOV.U32 R12, RZ, RZ, RZ ;  /* 0x000000ffff0c0224 */ /* 0x000fe400078e00ff */
[----:B------:R-:W-:Y:S01]  /*06c0*/  @P0 IMAD.MOV.U32 R13, RZ, RZ, R2 ;  /* 0x000000ffff0d0224 */ /* 0x000fe200078e0002 */
[----:B------:R-:W-:Y:S06]  /*06d0*/  BRA `(.L_x_2) ;  /* 0x0000000000087947 */ /* 0x000fec0003800000 */
.L_x_3:
[----:B------:R-:W-:Y:S01]  /*06e0*/  LOP3.LUT R13, R5, 0x80000, RZ, 0xfc, !PT ;  /* 0x00080000050d7812 */ /* 0x000fe200078efcff */
[----:B------:R-:W-:-:S07]  /*06f0*/  IMAD.MOV.U32 R12, RZ, RZ, R4 ;  /* 0x000000ffff0c7224 */ /* 0x000fce00078e0004 */
.L_x_2:
[----:B------:R-:W-:Y:S02]  /*0700*/  IMAD.MOV.U32 R7, RZ, RZ, 0x0 ;  /* 0x00000000ff077424 */ /* 0x000fe400078e00ff */
[----:B------:R-:W-:Y:S02]  /*0710*/  IMAD.MOV.U32 R2, RZ, RZ, R12 ;  /* 0x000000ffff027224 */ /* 0x000fe400078e000c */
[----:B------:R-:W-:Y:S01]  /*0720*/  IMAD.MOV.U32 R3, RZ, RZ, R13 ;  /* 0x000000ffff037224 */ /* 0x000fe200078e000d */
[----:B------:R-:W-:Y:S06]  /*0730*/  RET.REL.NODEC R6 `(_Z6kernelPdS_) ;  /* 0xfffffff806307950 */ /* 0x000fec0003c3ffff */
.L_x_4:
[----:B------:R-:W-:-:S00]  /*0740*/  BRA `(.L_x_4) ;  /* 0xfffffffc00fc7947 */ /* 0x000fc0000383ffff */
[----:B------:R-:W-:-:S00]  /*0750*/  NOP ;  /* 0x0000000000007918 */ /* 0x000fc00000000000 */
        /* <DEDUP_REMOVED lines=10> */
.L_x_5:


//--------------------- .nv.shared.reserved.0     --------------------------
	.section	.nv.shared.reserved.0,"aw",@nobits
	.weak		__nv_reservedSMEM_offset_0_alias
	.size		__nv_reservedSMEM_offset_0_alias, 0, 64
	.other		__nv_reservedSMEM_offset_0_alias,@"STO_CUDA_RESERVED_SHARED STV_DEFAULT"
__nv_reservedSMEM_offset_0_alias:
	.zero		0
	.zero		64


//--------------------- .nv.constant0._Z6kernelPdS_ --------------------------
	.section	.nv.constant0._Z6kernelPdS_,"a",@progbits
	.sectionflags	@""
	.align	4
.nv.constant0._Z6kernelPdS_:
	.zero		912


//--------------------- SYMBOLS --------------------------

	.type		.nv.reservedSmem.offset0,@object
	.size		.nv.reservedSmem.offset0,0x4
